//
// Generated by NVIDIA NVVM Compiler
//
// Compiler Build ID: CL-36424714
// Cuda compilation tools, release 13.0, V13.0.88
// Based on NVVM 20.0.0
//

.version 9.0
.target sm_100
.address_size 64

	// .globl	_Z5dgemmPdS_S_i

.visible .entry _Z5dgemmPdS_S_i(
	.param .u64 .ptr .align 1 _Z5dgemmPdS_S_i_param_0,
	.param .u64 .ptr .align 1 _Z5dgemmPdS_S_i_param_1,
	.param .u64 .ptr .align 1 _Z5dgemmPdS_S_i_param_2,
	.param .u32 _Z5dgemmPdS_S_i_param_3
)
{
	.reg .pred 	%p<12>;
	.reg .b32 	%r<13>;
	.reg .b64 	%rd<73>;
	.reg .b64 	%fd<55>;

	ld.param.u64 	%rd22, [_Z5dgemmPdS_S_i_param_0];
	ld.param.u64 	%rd23, [_Z5dgemmPdS_S_i_param_1];
	ld.param.u64 	%rd21, [_Z5dgemmPdS_S_i_param_2];
	ld.param.u32 	%r2, [_Z5dgemmPdS_S_i_param_3];
	cvta.to.global.u64 	%rd1, %rd23;
	cvta.to.global.u64 	%rd2, %rd22;
	mov.u32 	%r3, %ctaid.y;
	mov.u32 	%r4, %ntid.y;
	mov.u32 	%r5, %tid.y;
	mad.lo.s32 	%r1, %r3, %r4, %r5;
	mov.u32 	%r6, %ctaid.x;
	mov.u32 	%r7, %ntid.x;
	mov.u32 	%r8, %tid.x;
	mad.lo.s32 	%r9, %r6, %r7, %r8;
	cvt.u64.u32 	%rd3, %r9;
	setp.ge.u32 	%p1, %r1, %r2;
	cvt.s64.s32 	%rd4, %r2;
	setp.ge.u64 	%p2, %rd3, %rd4;
	or.pred  	%p3, %p1, %p2;
	@%p3 bra 	$L__BB0_12;
	cvt.u64.u32 	%rd25, %r1;
	cvta.to.global.u64 	%rd26, %rd21;
	mul.lo.s64 	%rd5, %rd4, %rd25;
	add.s64 	%rd27, %rd5, %rd3;
	shl.b64 	%rd28, %rd27, 3;
	add.s64 	%rd6, %rd26, %rd28;
	ld.global.f64 	%fd52, [%rd6];
	setp.lt.u32 	%p4, %r2, 8;
	mov.b64 	%rd71, 0;
	@%p4 bra 	$L__BB0_4;
	and.b64  	%rd71, %rd4, -8;
	shl.b64 	%rd29, %rd3, 3;
	add.s64 	%rd68, %rd1, %rd29;
	shl.b64 	%rd30, %rd5, 3;
	add.s64 	%rd31, %rd30, %rd2;
	add.s64 	%rd67, %rd31, 32;
	mov.u64 	%rd69, %rd71;
$L__BB0_3:
	.pragma "nounroll";
	ld.global.f64 	%fd9, [%rd67+-32];
	ld.global.f64 	%fd10, [%rd68];
	fma.rn.f64 	%fd11, %fd9, %fd10, %fd52;
	st.global.f64 	[%rd6], %fd11;
	ld.global.f64 	%fd12, [%rd67+-24];
	shl.b64 	%rd32, %rd4, 3;
	add.s64 	%rd33, %rd68, %rd32;
	ld.global.f64 	%fd13, [%rd33];
	fma.rn.f64 	%fd14, %fd12, %fd13, %fd11;
	st.global.f64 	[%rd6], %fd14;
	ld.global.f64 	%fd15, [%rd67+-16];
	add.s64 	%rd34, %rd33, %rd32;
	ld.global.f64 	%fd16, [%rd34];
	fma.rn.f64 	%fd17, %fd15, %fd16, %fd14;
	st.global.f64 	[%rd6], %fd17;
	ld.global.f64 	%fd18, [%rd67+-8];
	add.s64 	%rd35, %rd34, %rd32;
	ld.global.f64 	%fd19, [%rd35];
	fma.rn.f64 	%fd20, %fd18, %fd19, %fd17;
	st.global.f64 	[%rd6], %fd20;
	ld.global.f64 	%fd21, [%rd67];
	add.s64 	%rd36, %rd35, %rd32;
	ld.global.f64 	%fd22, [%rd36];
	fma.rn.f64 	%fd23, %fd21, %fd22, %fd20;
	st.global.f64 	[%rd6], %fd23;
	ld.global.f64 	%fd24, [%rd67+8];
	add.s64 	%rd37, %rd36, %rd32;
	ld.global.f64 	%fd25, [%rd37];
	fma.rn.f64 	%fd26, %fd24, %fd25, %fd23;
	st.global.f64 	[%rd6], %fd26;
	ld.global.f64 	%fd27, [%rd67+16];
	add.s64 	%rd38, %rd37, %rd32;
	ld.global.f64 	%fd28, [%rd38];
	fma.rn.f64 	%fd29, %fd27, %fd28, %fd26;
	st.global.f64 	[%rd6], %fd29;
	ld.global.f64 	%fd30, [%rd67+24];
	add.s64 	%rd39, %rd38, %rd32;
	ld.global.f64 	%fd31, [%rd39];
	fma.rn.f64 	%fd52, %fd30, %fd31, %fd29;
	st.global.f64 	[%rd6], %fd52;
	add.s64 	%rd69, %rd69, -8;
	shl.b64 	%rd40, %rd4, 6;
	add.s64 	%rd68, %rd68, %rd40;
	add.s64 	%rd67, %rd67, 64;
	setp.ne.s64 	%p5, %rd69, 0;
	@%p5 bra 	$L__BB0_3;
$L__BB0_4:
	and.b32  	%r10, %r2, 7;
	setp.eq.s32 	%p6, %r10, 0;
	@%p6 bra 	$L__BB0_12;
	and.b64  	%rd41, %rd4, 7;
	add.s64 	%rd42, %rd41, -1;
	setp.lt.u64 	%p7, %rd42, 3;
	@%p7 bra 	$L__BB0_7;
	add.s64 	%rd43, %rd71, %rd5;
	shl.b64 	%rd44, %rd43, 3;
	add.s64 	%rd45, %rd2, %rd44;
	ld.global.f64 	%fd32, [%rd45];
	mad.lo.s64 	%rd46, %rd71, %rd4, %rd3;
	shl.b64 	%rd47, %rd46, 3;
	add.s64 	%rd48, %rd1, %rd47;
	ld.global.f64 	%fd33, [%rd48];
	fma.rn.f64 	%fd34, %fd32, %fd33, %fd52;
	st.global.f64 	[%rd6], %fd34;
	ld.global.f64 	%fd35, [%rd45+8];
	shl.b64 	%rd49, %rd4, 3;
	add.s64 	%rd50, %rd48, %rd49;
	ld.global.f64 	%fd36, [%rd50];
	fma.rn.f64 	%fd37, %fd35, %fd36, %fd34;
	st.global.f64 	[%rd6], %fd37;
	ld.global.f64 	%fd38, [%rd45+16];
	add.s64 	%rd51, %rd50, %rd49;
	ld.global.f64 	%fd39, [%rd51];
	fma.rn.f64 	%fd40, %fd38, %fd39, %fd37;
	st.global.f64 	[%rd6], %fd40;
	ld.global.f64 	%fd41, [%rd45+24];
	add.s64 	%rd52, %rd51, %rd49;
	ld.global.f64 	%fd42, [%rd52];
	fma.rn.f64 	%fd52, %fd41, %fd42, %fd40;
	st.global.f64 	[%rd6], %fd52;
	add.s64 	%rd71, %rd71, 4;
$L__BB0_7:
	and.b32  	%r11, %r2, 3;
	setp.eq.s32 	%p8, %r11, 0;
	@%p8 bra 	$L__BB0_12;
	setp.eq.s32 	%p9, %r11, 1;
	@%p9 bra 	$L__BB0_10;
	add.s64 	%rd53, %rd71, %rd5;
	shl.b64 	%rd54, %rd53, 3;
	add.s64 	%rd55, %rd2, %rd54;
	ld.global.f64 	%fd43, [%rd55];
	mad.lo.s64 	%rd56, %rd71, %rd4, %rd3;
	shl.b64 	%rd57, %rd56, 3;
	add.s64 	%rd58, %rd1, %rd57;
	ld.global.f64 	%fd44, [%rd58];
	fma.rn.f64 	%fd45, %fd43, %fd44, %fd52;
	st.global.f64 	[%rd6], %fd45;
	ld.global.f64 	%fd46, [%rd55+8];
	shl.b64 	%rd59, %rd4, 3;
	add.s64 	%rd60, %rd58, %rd59;
	ld.global.f64 	%fd47, [%rd60];
	fma.rn.f64 	%fd52, %fd46, %fd47, %fd45;
	st.global.f64 	[%rd6], %fd52;
	add.s64 	%rd71, %rd71, 2;
$L__BB0_10:
	and.b32  	%r12, %r2, 1;
	setp.eq.b32 	%p10, %r12, 1;
	not.pred 	%p11, %p10;
	@%p11 bra 	$L__BB0_12;
	add.s64 	%rd61, %rd71, %rd5;
	shl.b64 	%rd62, %rd61, 3;
	add.s64 	%rd63, %rd2, %rd62;
	ld.global.f64 	%fd48, [%rd63];
	mad.lo.s64 	%rd64, %rd71, %rd4, %rd3;
	shl.b64 	%rd65, %rd64, 3;
	add.s64 	%rd66, %rd1, %rd65;
	ld.global.f64 	%fd49, [%rd66];
	fma.rn.f64 	%fd50, %fd48, %fd49, %fd52;
	st.global.f64 	[%rd6], %fd50;
$L__BB0_12:
	ret;

}


// ===== COMPILED SASS (sm_100) =====

	.target	sm_100

	.elftype	@"ET_EXEC"


//--------------------- .note.nv.tkinfo           --------------------------
	.section	.note.nv.tkinfo,"",@"SHT_NOTE"
	.sectionflags	@"SHF_NOTE_NV_TKINFO"
	.tkinfo
        /*0018*/ 	.word	0x00000002
        /*0030*/ 	.string	""
        /*0030*/ 	.string	"ptxas"
        /*0030*/ 	.string	"Cuda compilation tools, release 13.0, V13.0.88"
        /*0030*/ 	.string	"Build cuda_13.0.r13.0/compiler.36424714_0"
        /*0030*/ 	.string	"-arch sm_100 -m 64 "



//--------------------- .note.nv.cuinfo           --------------------------
	.section	.note.nv.cuinfo,"",@"SHT_NOTE"
	.sectionflags	@"SHF_NOTE_NV_CUINFO"
        /*0018*/ 	.short	0x0002
        /*001a*/ 	.short	0x0064
        /*001c*/ 	.short	0x0082
	.zero		2


//--------------------- .nv.info                  --------------------------
	.section	.nv.info,"",@"SHT_CUDA_INFO"
	.align	4


	//----- nvinfo : EIATTR_REGCOUNT
	.align		4
        /*0000*/ 	.byte	0x04, 0x2f
        /*0002*/ 	.short	(.L_1 - .L_0)
	.align		4
.L_0:
        /*0004*/ 	.word	index@(_Z5dgemmPdS_S_i)
        /*0008*/ 	.word	0x00000020


	//----- nvinfo : EIATTR_FRAME_SIZE
	.align		4
.L_1:
        /*000c*/ 	.byte	0x04, 0x11
        /*000e*/ 	.short	(.L_3 - .L_2)
	.align		4
.L_2:
        /*0010*/ 	.word	index@(_Z5dgemmPdS_S_i)
        /*0014*/ 	.word	0x00000000


	//----- nvinfo : EIATTR_MIN_STACK_SIZE
	.align		4
.L_3:
        /*0018*/ 	.byte	0x04, 0x12
        /*001a*/ 	.short	(.L_5 - .L_4)
	.align		4
.L_4:
        /*001c*/ 	.word	index@(_Z5dgemmPdS_S_i)
        /*0020*/ 	.word	0x00000000
.L_5:


//--------------------- .nv.compat                --------------------------
	.section	.nv.compat,"",@"SHT_CUDA_COMPAT_INFO"
	.align	4
        /*0000*/ 	.byte	0x02, 0x09, 0x00, 0x00, 0x02, 0x02, 0x01, 0x00, 0x02, 0x05, 0x05, 0x00, 0x03, 0x07, 0x01, 0x01
        /*0010*/ 	.byte	0x02, 0x03, 0x00, 0x00, 0x02, 0x06, 0x01, 0x00, 0x04, 0x0b, 0x08, 0x00, 0x01, 0x00, 0x00, 0x00
        /*0020*/ 	.byte	0x00, 0x00, 0x00, 0x00


//--------------------- .nv.info._Z5dgemmPdS_S_i  --------------------------
	.section	.nv.info._Z5dgemmPdS_S_i,"",@"SHT_CUDA_INFO"
	.sectionflags	@""
	.align	4


	//----- nvinfo : EIATTR_CUDA_API_VERSION
	.align		4
        /*0000*/ 	.byte	0x04, 0x37
        /*0002*/ 	.short	(.L_7 - .L_6)
.L_6:
        /*0004*/ 	.word	0x00000082


	//----- nvinfo : EIATTR_KPARAM_INFO
	.align		4
.L_7:
        /*0008*/ 	.byte	0x04, 0x17
        /*000a*/ 	.short	(.L_9 - .L_8)
.L_8:
        /*000c*/ 	.word	0x00000000
        /*0010*/ 	.short	0x0003
        /*0012*/ 	.short	0x0018
        /*0014*/ 	.byte	0x00, 0xf0, 0x11, 0x00


	//----- nvinfo : EIATTR_KPARAM_INFO
	.align		4
.L_9:
        /*0018*/ 	.byte	0x04, 0x17
        /*001a*/ 	.short	(.L_11 - .L_10)
.L_10:
        /*001c*/ 	.word	0x00000000
        /*0020*/ 	.short	0x0002
        /*0022*/ 	.short	0x0010
        /*0024*/ 	.byte	0x00, 0xf5, 0x21, 0x00


	//----- nvinfo : EIATTR_KPARAM_INFO
	.align		4
.L_11:
        /*0028*/ 	.byte	0x04, 0x17
        /*002a*/ 	.short	(.L_13 - .L_12)
.L_12:
        /*002c*/ 	.word	0x00000000
        /*0030*/ 	.short	0x0001
        /*0032*/ 	.short	0x0008
        /*0034*/ 	.byte	0x00, 0xf5, 0x21, 0x00


	//----- nvinfo : EIATTR_KPARAM_INFO
	.align		4
.L_13:
        /*0038*/ 	.byte	0x04, 0x17
        /*003a*/ 	.short	(.L_15 - .L_14)
.L_14:
        /*003c*/ 	.word	0x00000000
        /*0040*/ 	.short	0x0000
        /*0042*/ 	.short	0x0000
        /*0044*/ 	.byte	0x00, 0xf5, 0x21, 0x00


	//----- nvinfo : EIATTR_SPARSE_MMA_MASK
	.align		4
.L_15:
        /*0048*/ 	.byte	0x03, 0x50
        /*004a*/ 	.short	0x0000


	//----- nvinfo : EIATTR_MAXREG_COUNT
	.align		4
        /*004c*/ 	.byte	0x03, 0x1b
        /*004e*/ 	.short	0x00ff


	//----- nvinfo : EIATTR_MERCURY_ISA_VERSION
	.align		4
        /*0050*/ 	.byte	0x03, 0x5f
        /*0052*/ 	.short	0x0101


	//----- nvinfo : EIATTR_VRC_CTA_INIT_COUNT
	.align		4
        /*0054*/ 	.byte	0x02, 0x4a
	.zero		1
	.zero		1


	//----- nvinfo : EIATTR_EXIT_INSTR_OFFSETS
	.align		4
        /*0058*/ 	.byte	0x04, 0x1c
        /*005a*/ 	.short	(.L_17 - .L_16)


	//   ....[0]....
.L_16:
        /*005c*/ 	.word	0x000000e0


	//   ....[1]....
        /*0060*/ 	.word	0x00000620


	//   ....[2]....
        /*0064*/ 	.word	0x00000900


	//   ....[3]....
        /*0068*/ 	.word	0x00000ae0


	//   ....[4]....
        /*006c*/ 	.word	0x00000c00


	//----- nvinfo : EIATTR_CBANK_PARAM_SIZE
	.align		4
.L_17:
        /*0070*/ 	.byte	0x03, 0x19
        /*0072*/ 	.short	0x001c


	//----- nvinfo : EIATTR_PARAM_CBANK
	.align		4
        /*0074*/ 	.byte	0x04, 0x0a
        /*0076*/ 	.short	(.L_19 - .L_18)
	.align		4
.L_18:
        /*0078*/ 	.word	index@(.nv.constant0._Z5dgemmPdS_S_i)
        /*007c*/ 	.short	0x0380
        /*007e*/ 	.short	0x001c


	//----- nvinfo : EIATTR_SW_WAR
	.align		4
.L_19:
        /*0080*/ 	.byte	0x04, 0x36
        /*0082*/ 	.short	(.L_21 - .L_20)
.L_20:
        /*0084*/ 	.word	0x00000008
.L_21:


//--------------------- .nv.callgraph             --------------------------
	.section	.nv.callgraph,"",@"SHT_CUDA_CALLGRAPH"
	.align	4
	.sectionentsize	8
	.align		4
        /*0000*/ 	.word	0x00000000
	.align		4
        /*0004*/ 	.word	0xffffffff
	.align		4
        /*0008*/ 	.word	0x00000000
	.align		4
        /*000c*/ 	.word	0xfffffffe
	.align		4
        /*0010*/ 	.word	0x00000000
	.align		4
        /*0014*/ 	.word	0xfffffffd
	.align		4
        /*0018*/ 	.word	0x00000000
	.align		4
        /*001c*/ 	.word	0xfffffffc


//--------------------- .text._Z5dgemmPdS_S_i     --------------------------
	.section	.text._Z5dgemmPdS_S_i,"ax",@progbits
	.align	128
        .global         _Z5dgemmPdS_S_i
        .type           _Z5dgemmPdS_S_i,@function
        .size           _Z5dgemmPdS_S_i,(.L_x_5 - _Z5dgemmPdS_S_i)
        .other          _Z5dgemmPdS_S_i,@"STO_CUDA_ENTRY STV_DEFAULT"
_Z5dgemmPdS_S_i:
.text._Z5dgemmPdS_S_i:
[----:B------:R-:W-:Y:S01]  /*0000*/  LDC R1, c[0x0][0x37c] ;  /* 0x0000df00ff017b82 */ /* 0x000fe20000000800 */
[----:B------:R-:W0:Y:S07]  /*0010*/  S2R R13, SR_TID.X ;  /* 0x00000000000d7919 */ /* 0x000e2e0000002100 */
[----:B------:R-:W1:Y:S01]  /*0020*/  LDC R11, c[0x0][0x364] ;  /* 0x0000d900ff0b7b82 */ /* 0x000e620000000800 */
[----:B------:R-:W1:Y:S07]  /*0030*/  S2R R2, SR_TID.Y ;  /* 0x0000000000027919 */ /* 0x000e6e0000002200 */
[----:B------:R-:W0:Y:S08]  /*0040*/  S2UR UR5, SR_CTAID.X ;  /* 0x00000000000579c3 */ /* 0x000e300000002500 */
[----:B------:R-:W0:Y:S08]  /*0050*/  LDC R12, c[0x0][0x360] ;  /* 0x0000d800ff0c7b82 */ /* 0x000e300000000800 */
[----:B------:R-:W2:Y:S08]  /*0060*/  LDC R0, c[0x0][0x398] ;  /* 0x0000e600ff007b82 */ /* 0x000eb00000000800 */
[----:B------:R-:W1:Y:S01]  /*0070*/  S2UR UR4, SR_CTAID.Y ;  /* 0x00000000000479c3 */ /* 0x000e620000002600 */
[----:B0-----:R-:W-:Y:S01]  /*0080*/  IMAD R12, R12, UR5, R13 ;  /* 0x000000050c0c7c24 */ /* 0x001fe2000f8e020d */
[----:B--2---:R-:W-:-:S04]  /*0090*/  SHF.R.S32.HI R3, RZ, 0x1f, R0 ;  /* 0x0000001fff037819 */ /* 0x004fc80000011400 */
[----:B------:R-:W-:-:S04]  /*00a0*/  ISETP.GE.U32.AND P0, PT, R12, R0, PT ;  /* 0x000000000c00720c */ /* 0x000fc80003f06070 */
[----:B------:R-:W-:Y:S01]  /*00b0*/  ISETP.GE.U32.AND.EX P0, PT, RZ, R3, PT, P0 ;  /* 0x00000003ff00720c */ /* 0x000fe20003f06100 */
[----:B-1----:R-:W-:-:S05]  /*00c0*/  IMAD R11, R11, UR4, R2 ;  /* 0x000000040b0b7c24 */ /* 0x002fca000f8e0202 */
[----:B------:R-:W-:-:S13]  /*00d0*/  ISETP.GE.U32.OR P0, PT, R11, R0, P0 ;  /* 0x000000000b00720c */ /* 0x000fda0000706470 */
[----:B------:R-:W-:Y:S05]  /*00e0*/  @P0 EXIT ;  /* 0x000000000000094d */ /* 0x000fea0003800000 */
[----:B------:R-:W0:Y:S01]  /*00f0*/  LDCU.64 UR6, c[0x0][0x390] ;  /* 0x00007200ff0677ac */ /* 0x000e220008000a00 */
[----:B------:R-:W-:Y:S01]  /*0100*/  IMAD R5, R3, R11, RZ ;  /* 0x0000000b03057224 */ /* 0x000fe200078e02ff */
[----:B------:R-:W-:Y:S01]  /*0110*/  LOP3.LUT P1, RZ, R0, 0x7, RZ, 0xc0, !PT ;  /* 0x0000000700ff7812 */ /* 0x000fe2000782c0ff */
[----:B------:R-:W-:Y:S01]  /*0120*/  IMAD.WIDE.U32 R10, R11, R0, RZ ;  /* 0x000000000b0a7225 */ /* 0x000fe200078e00ff */
[----:B------:R-:W1:Y:S03]  /*0130*/  LDCU.64 UR4, c[0x0][0x358] ;  /* 0x00006b00ff0477ac */ /* 0x000e660008000a00 */
[----:B------:R-:W-:Y:S01]  /*0140*/  IMAD.IADD R2, R11, 0x1, R5 ;  /* 0x000000010b027824 */ /* 0x000fe200078e0205 */
[----:B------:R-:W-:-:S05]  /*0150*/  IADD3 R4, P0, PT, R12, R10, RZ ;  /* 0x0000000a0c047210 */ /* 0x000fca0007f1e0ff */
[----:B------:R-:W-:Y:S01]  /*0160*/  IMAD.X R5, RZ, RZ, R2, P0 ;  /* 0x000000ffff057224 */ /* 0x000fe200000e0602 */
[----:B------:R-:W-:Y:S02]  /*0170*/  ISETP.GE.U32.AND P0, PT, R0, 0x8, PT ;  /* 0x000000080000780c */ /* 0x000fe40003f06070 */
[----:B0-----:R-:W-:-:S04]  /*0180*/  LEA R8, P2, R4, UR6, 0x3 ;  /* 0x0000000604087c11 */ /* 0x001fc8000f8418ff */
[----:B------:R-:W-:Y:S02]  /*0190*/  LEA.HI.X R9, R4, UR7, R5, 0x3, P2 ;  /* 0x0000000704097c11 */ /* 0x000fe400090f1c05 */
[----:B------:R-:W-:-:S03]  /*01a0*/  CS2R R4, SRZ ;  /* 0x0000000000047805 */ /* 0x000fc6000001ff00 */
[----:B-1----:R0:W5:Y:S02]  /*01b0*/  LDG.E.64 R18, desc[UR4][R8.64] ;  /* 0x0000000408127981 */ /* 0x002164000c1e1b00 */
[----:B------:R-:W-:Y:S05]  /*01c0*/  @!P0 BRA `(.L_x_0) ;  /* 0x0000000400148947 */ /* 0x000fea0003800000 */
[----:B------:R-:W1:Y:S01]  /*01d0*/  LDCU.128 UR8, c[0x0][0x380] ;  /* 0x00007000ff0877ac */ /* 0x000e620008000c00 */
[C---:B------:R-:W-:Y:S01]  /*01e0*/  LOP3.LUT R4, R0.reuse, 0xfffffff8, RZ, 0xc0, !PT ;  /* 0xfffffff800047812 */ /* 0x040fe200078ec0ff */
[--C-:B------:R-:W-:Y:S01]  /*01f0*/  IMAD.MOV.U32 R5, RZ, RZ, R3.reuse ;  /* 0x000000ffff057224 */ /* 0x100fe200078e0003 */
[C-C-:B------:R-:W-:Y:S01]  /*0200*/  SHF.L.U64.HI R26, R0.reuse, 0x3, R3.reuse ;  /* 0x00000003001a7819 */ /* 0x140fe20000010203 */
[--C-:B------:R-:W-:Y:S01]  /*0210*/  IMAD.MOV.U32 R7, RZ, RZ, R3.reuse ;  /* 0x000000ffff077224 */ /* 0x100fe200078e0003 */
[C---:B------:R-:W-:Y:S01]  /*0220*/  SHF.L.U64.HI R28, R0.reuse, 0x6, R3 ;  /* 0x00000006001c7819 */ /* 0x040fe20000010203 */
[----:B------:R-:W-:Y:S02]  /*0230*/  IMAD.SHL.U32 R27, R0, 0x8, RZ ;  /* 0x00000008001b7824 */ /* 0x000fe400078e00ff */
[----:B------:R-:W-:Y:S01]  /*0240*/  IMAD.MOV.U32 R6, RZ, RZ, R4 ;  /* 0x000000ffff067224 */ /* 0x000fe200078e0004 */
[----:B-1----:R-:W-:Y:S02]  /*0250*/  LEA R24, P0, R12, UR10, 0x3 ;  /* 0x0000000a0c187c11 */ /* 0x002fe4000f8018ff */
[----:B------:R-:W-:-:S02]  /*0260*/  LEA R14, P2, R10, UR8, 0x3 ;  /* 0x000000080a0e7c11 */ /* 0x000fc4000f8418ff */
[----:B------:R-:W-:Y:S02]  /*0270*/  LEA.HI.X R25, R12, UR11, RZ, 0x3, P0 ;  /* 0x0000000b0c197c11 */ /* 0x000fe400080f1cff */
[----:B------:R-:W-:Y:S02]  /*0280*/  LEA.HI.X R15, R10, UR9, R2, 0x3, P2 ;  /* 0x000000090a0f7c11 */ /* 0x000fe400090f1c02 */
[----:B------:R-:W-:-:S05]  /*0290*/  IADD3 R14, P0, PT, R14, 0x20, RZ ;  /* 0x000000200e0e7810 */ /* 0x000fca0007f1e0ff */
[----:B------:R-:W-:-:S08]  /*02a0*/  IMAD.X R15, RZ, RZ, R15, P0 ;  /* 0x000000ffff0f7224 */ /* 0x000fd000000e060f */
.L_x_1:
[----:B--2---:R-:W2:Y:S04]  /*02b0*/  LDG.E.64 R22, desc[UR4][R24.64] ;  /* 0x0000000418167981 */ /* 0x004ea8000c1e1b00 */
[----:B------:R-:W2:Y:S02]  /*02c0*/  LDG.E.64 R16, desc[UR4][R14.64+-0x20] ;  /* 0xffffe0040e107981 */ /* 0x000ea4000c1e1b00 */
[----:B--2--5:R-:W-:Y:S01]  /*02d0*/  DFMA R22, R16, R22, R18 ;  /* 0x000000161016722b */ /* 0x024fe20000000012 */
[----:B------:R-:W-:-:S05]  /*02e0*/  IADD3 R16, P0, PT, R24, R27, RZ ;  /* 0x0000001b18107210 */ /* 0x000fca0007f1e0ff */
[----:B------:R-:W-:Y:S01]  /*02f0*/  IMAD.X R17, R25, 0x1, R26, P0 ;  /* 0x0000000119117824 */ /* 0x000fe200000e061a */
[----:B------:R1:W-:Y:S04]  /*0300*/  STG.E.64 desc[UR4][R8.64], R22 ;  /* 0x0000001608007986 */ /* 0x0003e8000c101b04 */
[----:B------:R-:W2:Y:S04]  /*0310*/  LDG.E.64 R20, desc[UR4][R16.64] ;  /* 0x0000000410147981 */ /* 0x000ea8000c1e1b00 */
[----:B------:R-:W2:Y:S02]  /*0320*/  LDG.E.64 R18, desc[UR4][R14.64+-0x18] ;  /* 0xffffe8040e127981 */ /* 0x000ea4000c1e1b00 */
[----:B--2---:R-:W-:Y:S01]  /*0330*/  DFMA R20, R18, R20, R22 ;  /* 0x000000141214722b */ /* 0x004fe20000000016 */
[----:B------:R-:W-:-:S05]  /*0340*/  IADD3 R18, P0, PT, R16, R27, RZ ;  /* 0x0000001b10127210 */ /* 0x000fca0007f1e0ff */
[----:B------:R-:W-:Y:S01]  /*0350*/  IMAD.X R19, R17, 0x1, R26, P0 ;  /* 0x0000000111137824 */ /* 0x000fe200000e061a */
[----:B------:R2:W-:Y:S04]  /*0360*/  STG.E.64 desc[UR4][R8.64], R20 ;  /* 0x0000001408007986 */ /* 0x0005e8000c101b04 */
[----:B-1----:R1:W3:Y:S04]  /*0370*/  LDG.E.64 R22, desc[UR4][R18.64] ;  /* 0x0000000412167981 */ /* 0x0022e8000c1e1b00 */
[----:B------:R-:W3:Y:S01]  /*0380*/  LDG.E.64 R16, desc[UR4][R14.64+-0x10] ;  /* 0xfffff0040e107981 */ /* 0x000ee2000c1e1b00 */
[----:B-1----:R-:W-:-:S05]  /*0390*/  IADD3 R18, P0, PT, R18, R27, RZ ;  /* 0x0000001b12127210 */ /* 0x002fca0007f1e0ff */
[----:B------:R-:W-:Y:S01]  /*03a0*/  IMAD.X R19, R19, 0x1, R26, P0 ;  /* 0x0000000113137824 */ /* 0x000fe200000e061a */
[----:B---3--:R-:W-:-:S07]  /*03b0*/  DFMA R22, R16, R22, R20 ;  /* 0x000000161016722b */ /* 0x008fce0000000014 */
[----:B------:R1:W-:Y:S04]  /*03c0*/  STG.E.64 desc[UR4][R8.64], R22 ;  /* 0x0000001608007986 */ /* 0x0003e8000c101b04 */
[----:B--2---:R-:W2:Y:S04]  /*03d0*/  LDG.E.64 R20, desc[UR4][R18.64] ;  /* 0x0000000412147981 */ /* 0x004ea8000c1e1b00 */
[----:B------:R-:W2:Y:S02]  /*03e0*/  LDG.E.64 R16, desc[UR4][R14.64+-0x8] ;  /* 0xfffff8040e107981 */ /* 0x000ea4000c1e1b00 */
[----:B--2---:R-:W-:Y:S01]  /*03f0*/  DFMA R20, R16, R20, R22 ;  /* 0x000000141014722b */ /* 0x004fe20000000016 */
[----:B------:R-:W-:-:S05]  /*0400*/  IADD3 R16, P0, PT, R18, R27, RZ ;  /* 0x0000001b12107210 */ /* 0x000fca0007f1e0ff */
[----:B------:R-:W-:Y:S01]  /*0410*/  IMAD.X R17, R19, 0x1, R26, P0 ;  /* 0x0000000113117824 */ /* 0x000fe200000e061a */
[----:B------:R2:W-:Y:S04]  /*0420*/  STG.E.64 desc[UR4][R8.64], R20 ;  /* 0x0000001408007986 */ /* 0x0005e8000c101b04 */
[----:B-1----:R-:W3:Y:S04]  /*0430*/  LDG.E.64 R22, desc[UR4][R16.64] ;  /* 0x0000000410167981 */ /* 0x002ee8000c1e1b00 */
[----:B------:R-:W3:Y:S02]  /*0440*/  LDG.E.64 R18, desc[UR4][R14.64] ;  /* 0x000000040e127981 */ /* 0x000ee4000c1e1b00 */
[----:B---3--:R-:W-:Y:S01]  /*0450*/  DFMA R22, R18, R22, R20 ;  /* 0x000000161216722b */ /* 0x008fe20000000014 */
[----:B--2---:R-:W-:-:S05]  /*0460*/  IADD3 R20, P0, PT, R16, R27, RZ ;  /* 0x0000001b10147210 */ /* 0x004fca0007f1e0ff */
        /* <DEDUP_REMOVED lines=8> */
[----:B------:R-:W3:Y:S04]  /*04f0*/  LDG.E.64 R20, desc[UR4][R18.64] ;  /* 0x0000000412147981 */ /* 0x000ee8000c1e1b00 */
[----:B-1----:R-:W3:Y:S02]  /*0500*/  LDG.E.64 R22, desc[UR4][R14.64+0x10] ;  /* 0x000010040e167981 */ /* 0x002ee4000c1e1b00 */
[----:B---3--:R-:W-:Y:S01]  /*0510*/  DFMA R20, R22, R20, R16 ;  /* 0x000000141614722b */ /* 0x008fe20000000010 */
[----:B------:R-:W-:-:S05]  /*0520*/  IADD3 R22, P0, PT, R18, R27, RZ ;  /* 0x0000001b12167210 */ /* 0x000fca0007f1e0ff */
[----:B------:R-:W-:Y:S01]  /*0530*/  IMAD.X R23, R19, 0x1, R26, P0 ;  /* 0x0000000113177824 */ /* 0x000fe200000e061a */
[----:B------:R2:W-:Y:S04]  /*0540*/  STG.E.64 desc[UR4][R8.64], R20 ;  /* 0x0000001408007986 */ /* 0x0005e8000c101b04 */
[----:B------:R1:W3:Y:S04]  /*0550*/  LDG.E.64 R18, desc[UR4][R14.64+0x18] ;  /* 0x000018040e127981 */ /* 0x0002e8000c1e1b00 */
[----:B------:R-:W3:Y:S01]  /*0560*/  LDG.E.64 R22, desc[UR4][R22.64] ;  /* 0x0000000416167981 */ /* 0x000ee2000c1e1b00 */
[----:B------:R-:W-:-:S04]  /*0570*/  IADD3 R6, P0, PT, R6, -0x8, RZ ;  /* 0xfffffff806067810 */ /* 0x000fc80007f1e0ff */
[----:B------:R-:W-:Y:S02]  /*0580*/  IADD3.X R7, PT, PT, R7, -0x1, RZ, P0, !PT ;  /* 0xffffffff07077810 */ /* 0x000fe400007fe4ff */
[----:B------:R-:W-:-:S04]  /*0590*/  ISETP.NE.U32.AND P0, PT, R6, RZ, PT ;  /* 0x000000ff0600720c */ /* 0x000fc80003f05070 */
[----:B------:R-:W-:Y:S02]  /*05a0*/  ISETP.NE.AND.EX P0, PT, R7, RZ, PT, P0 ;  /* 0x000000ff0700720c */ /* 0x000fe40003f05300 */
[----:B------:R-:W-:Y:S02]  /*05b0*/  LEA R24, P2, R0, R24, 0x6 ;  /* 0x0000001800187211 */ /* 0x000fe400078430ff */
[----:B-1----:R-:W-:-:S03]  /*05c0*/  IADD3 R14, P3, PT, R14, 0x40, RZ ;  /* 0x000000400e0e7810 */ /* 0x002fc60007f7e0ff */
[----:B------:R-:W-:Y:S02]  /*05d0*/  IMAD.X R25, R25, 0x1, R28, P2 ;  /* 0x0000000119197824 */ /* 0x000fe400010e061c */
[----:B------:R-:W-:Y:S01]  /*05e0*/  IMAD.X R15, RZ, RZ, R15, P3 ;  /* 0x000000ffff0f7224 */ /* 0x000fe200018e060f */
[----:B---3--:R-:W-:-:S07]  /*05f0*/  DFMA R18, R18, R22, R20 ;  /* 0x000000161212722b */ /* 0x008fce0000000014 */
[----:B------:R2:W-:Y:S01]  /*0600*/  STG.E.64 desc[UR4][R8.64], R18 ;  /* 0x0000001208007986 */ /* 0x0005e2000c101b04 */
[----:B------:R-:W-:Y:S05]  /*0610*/  @P0 BRA `(.L_x_1) ;  /* 0xfffffffc00240947 */ /* 0x000fea000383ffff */
.L_x_0:
[----:B------:R-:W-:Y:S05]  /*0620*/  @!P1 EXIT ;  /* 0x000000000000994d */ /* 0x000fea0003800000 */
[----:B------:R-:W-:-:S04]  /*0630*/  LOP3.LUT R6, R0, 0x7, RZ, 0xc0, !PT ;  /* 0x0000000700067812 */ /* 0x000fc800078ec0ff */
[----:B------:R-:W-:-:S04]  /*0640*/  IADD3 R6, P1, PT, R6, -0x1, RZ ;  /* 0xffffffff06067810 */ /* 0x000fc80007f3e0ff */
[----:B------:R-:W-:Y:S01]  /*0650*/  ISETP.GE.U32.AND P0, PT, R6, 0x3, PT ;  /* 0x000000030600780c */ /* 0x000fe20003f06070 */
[----:B------:R-:W-:-:S05]  /*0660*/  IMAD.X R6, RZ, RZ, -0x1, P1 ;  /* 0xffffffffff067424 */ /* 0x000fca00008e06ff */
[----:B------:R-:W-:-:S13]  /*0670*/  ISETP.GE.U32.AND.EX P0, PT, R6, RZ, PT, P0 ;  /* 0x000000ff0600720c */ /* 0x000fda0003f06100 */
[----:B------:R-:W-:Y:S05]  /*0680*/  @!P0 BRA `(.L_x_2) ;  /* 0x0000000000988947 */ /* 0x000fea0003800000 */
[----:B------:R-:W1:Y:S01]  /*0690*/  LDCU.128 UR8, c[0x0][0x380] ;  /* 0x00007000ff0877ac */ /* 0x000e620008000c00 */
[----:B------:R-:W-:Y:S01]  /*06a0*/  IMAD R14, R5, R0, RZ ;  /* 0x00000000050e7224 */ /* 0x000fe200078e02ff */
[C---:B------:R-:W-:Y:S01]  /*06b0*/  IADD3 R15, P0, PT, R4.reuse, R10, RZ ;  /* 0x0000000a040f7210 */ /* 0x040fe20007f1e0ff */
[----:B------:R-:W-:Y:S02]  /*06c0*/  IMAD.MOV.U32 R13, RZ, RZ, RZ ;  /* 0x000000ffff0d7224 */ /* 0x000fe400078e00ff */
[----:B--2---:R-:W-:Y:S02]  /*06d0*/  IMAD R17, R3, R4, R14 ;  /* 0x0000000403117224 */ /* 0x004fe400078e020e */
[----:B------:R-:W-:-:S04]  /*06e0*/  IMAD.WIDE.U32 R6, R4, R0, R12 ;  /* 0x0000000004067225 */ /* 0x000fc800078e000c */
[----:B------:R-:W-:Y:S02]  /*06f0*/  IMAD.X R16, R5, 0x1, R2, P0 ;  /* 0x0000000105107824 */ /* 0x000fe400000e0602 */
[----:B------:R-:W-:Y:S01]  /*0700*/  IMAD.IADD R7, R7, 0x1, R17 ;  /* 0x0000000107077824 */ /* 0x000fe200078e0211 */
[C---:B-1----:R-:W-:Y:S02]  /*0710*/  LEA R14, P1, R15.reuse, UR8, 0x3 ;  /* 0x000000080f0e7c11 */ /* 0x042fe4000f8218ff */
[C---:B------:R-:W-:Y:S02]  /*0720*/  LEA R22, P0, R6.reuse, UR10, 0x3 ;  /* 0x0000000a06167c11 */ /* 0x040fe4000f8018ff */
[----:B------:R-:W-:Y:S02]  /*0730*/  LEA.HI.X R15, R15, UR9, R16, 0x3, P1 ;  /* 0x000000090f0f7c11 */ /* 0x000fe400088f1c10 */
[----:B------:R-:W-:-:S03]  /*0740*/  LEA.HI.X R23, R6, UR11, R7, 0x3, P0 ;  /* 0x0000000b06177c11 */ /* 0x000fc600080f1c07 */
[----:B------:R-:W2:Y:S04]  /*0750*/  LDG.E.64 R16, desc[UR4][R14.64] ;  /* 0x000000040e107981 */ /* 0x000ea8000c1e1b00 */
[----:B------:R-:W2:Y:S01]  /*0760*/  LDG.E.64 R20, desc[UR4][R22.64] ;  /* 0x0000000416147981 */ /* 0x000ea2000c1e1b00 */
[C---:B------:R-:W-:Y:S01]  /*0770*/  IMAD.SHL.U32 R7, R0.reuse, 0x8, RZ ;  /* 0x0000000800077824 */ /* 0x040fe200078e00ff */
[----:B------:R-:W-:-:S04]  /*0780*/  SHF.L.U64.HI R6, R0, 0x3, R3 ;  /* 0x0000000300067819 */ /* 0x000fc80000010203 */
[----:B------:R-:W-:-:S05]  /*0790*/  IADD3 R24, P0, PT, R22, R7, RZ ;  /* 0x0000000716187210 */ /* 0x000fca0007f1e0ff */
[----:B------:R-:W-:Y:S01]  /*07a0*/  IMAD.X R25, R23, 0x1, R6, P0 ;  /* 0x0000000117197824 */ /* 0x000fe200000e0606 */
[----:B--2--5:R-:W-:-:S07]  /*07b0*/  DFMA R16, R16, R20, R18 ;  /* 0x000000141010722b */ /* 0x024fce0000000012 */
[----:B------:R1:W-:Y:S04]  /*07c0*/  STG.E.64 desc[UR4][R8.64], R16 ;  /* 0x0000001008007986 */ /* 0x0003e8000c101b04 */
[----:B------:R-:W2:Y:S04]  /*07d0*/  LDG.E.64 R18, desc[UR4][R24.64] ;  /* 0x0000000418127981 */ /* 0x000ea8000c1e1b00 */
[----:B------:R-:W2:Y:S01]  /*07e0*/  LDG.E.64 R20, desc[UR4][R14.64+0x8] ;  /* 0x000008040e147981 */ /* 0x000ea2000c1e1b00 */
[----:B------:R-:W-:-:S05]  /*07f0*/  IADD3 R26, P0, PT, R24, R7, RZ ;  /* 0x00000007181a7210 */ /* 0x000fca0007f1e0ff */
[----:B------:R-:W-:Y:S01]  /*0800*/  IMAD.X R27, R25, 0x1, R6, P0 ;  /* 0x00000001191b7824 */ /* 0x000fe200000e0606 */
[----:B--2---:R-:W-:-:S07]  /*0810*/  DFMA R20, R20, R18, R16 ;  /* 0x000000121414722b */ /* 0x004fce0000000010 */
        /* <DEDUP_REMOVED lines=9> */
[----:B------:R-:W-:-:S05]  /*08b0*/  IADD3 R4, P0, PT, R4, 0x4, RZ ;  /* 0x0000000404047810 */ /* 0x000fca0007f1e0ff */
[----:B------:R-:W-:Y:S01]  /*08c0*/  IMAD.X R5, RZ, RZ, R5, P0 ;  /* 0x000000ffff057224 */ /* 0x000fe200000e0605 */
[----:B--2---:R-:W-:-:S07]  /*08d0*/  DFMA R18, R18, R28, R22 ;  /* 0x0000001c1212722b */ /* 0x004fce0000000016 */
[----:B------:R1:W-:Y:S04]  /*08e0*/  STG.E.64 desc[UR4][R8.64], R18 ;  /* 0x0000001208007986 */ /* 0x0003e8000c101b04 */
.L_x_2:
[----:B------:R-:W-:-:S13]  /*08f0*/  LOP3.LUT P0, R6, R0, 0x3, RZ, 0xc0, !PT ;  /* 0x0000000300067812 */ /* 0x000fda000780c0ff */
[----:B------:R-:W-:Y:S05]  /*0900*/  @!P0 EXIT ;  /* 0x000000000000894d */ /* 0x000fea0003800000 */
[----:B------:R-:W-:Y:S02]  /*0910*/  ISETP.NE.AND P1, PT, R6, 0x1, PT ;  /* 0x000000010600780c */ /* 0x000fe40003f25270 */
[----:B------:R-:W-:-:S04]  /*0920*/  LOP3.LUT R7, R0, 0x1, RZ, 0xc0, !PT ;  /* 0x0000000100077812 */ /* 0x000fc800078ec0ff */
[----:B------:R-:W-:-:S07]  /*0930*/  ISETP.NE.U32.AND P0, PT, R7, 0x1, PT ;  /* 0x000000010700780c */ /* 0x000fce0003f05070 */
[----:B------:R-:W-:Y:S06]  /*0940*/  @!P1 BRA `(.L_x_3) ;  /* 0x0000000000649947 */ /* 0x000fec0003800000 */
[----:B------:R-:W3:Y:S01]  /*0950*/  LDCU.128 UR8, c[0x0][0x380] ;  /* 0x00007000ff0877ac */ /* 0x000ee20008000c00 */
[----:B------:R-:W-:Y:S01]  /*0960*/  IMAD R6, R5, R0, RZ ;  /* 0x0000000005067224 */ /* 0x000fe200078e02ff */
[C---:B------:R-:W-:Y:S01]  /*0970*/  IADD3 R7, P1, PT, R4.reuse, R10, RZ ;  /* 0x0000000a04077210 */ /* 0x040fe20007f3e0ff */
[----:B-12---:R-:W-:Y:S02]  /*0980*/  IMAD.MOV.U32 R16, RZ, RZ, R12 ;  /* 0x000000ffff107224 */ /* 0x006fe400078e000c */
[----:B------:R-:W-:Y:S02]  /*0990*/  IMAD.MOV.U32 R17, RZ, RZ, RZ ;  /* 0x000000ffff117224 */ /* 0x000fe400078e00ff */
[----:B------:R-:W-:Y:S02]  /*09a0*/  IMAD R15, R3, R4, R6 ;  /* 0x00000004030f7224 */ /* 0x000fe400078e0206 */
[----:B------:R-:W-:-:S04]  /*09b0*/  IMAD.WIDE.U32 R16, R4, R0, R16 ;  /* 0x0000000004107225 */ /* 0x000fc800078e0010 */
[----:B------:R-:W-:Y:S02]  /*09c0*/  IMAD.X R20, R5, 0x1, R2, P1 ;  /* 0x0000000105147824 */ /* 0x000fe400008e0602 */
[----:B------:R-:W-:Y:S01]  /*09d0*/  IMAD.IADD R15, R17, 0x1, R15 ;  /* 0x00000001110f7824 */ /* 0x000fe200078e020f */
[C---:B---3--:R-:W-:Y:S02]  /*09e0*/  LEA R6, P2, R7.reuse, UR8, 0x3 ;  /* 0x0000000807067c11 */ /* 0x048fe4000f8418ff */
[C---:B------:R-:W-:Y:S02]  /*09f0*/  LEA R14, P1, R16.reuse, UR10, 0x3 ;  /* 0x0000000a100e7c11 */ /* 0x040fe4000f8218ff */
[----:B------:R-:W-:Y:S02]  /*0a00*/  LEA.HI.X R7, R7, UR9, R20, 0x3, P2 ;  /* 0x0000000907077c11 */ /* 0x000fe400090f1c14 */
[----:B------:R-:W-:-:S03]  /*0a10*/  LEA.HI.X R15, R16, UR11, R15, 0x3, P1 ;  /* 0x0000000b100f7c11 */ /* 0x000fc600088f1c0f */
[----:B------:R-:W2:Y:S04]  /*0a20*/  LDG.E.64 R20, desc[UR4][R6.64] ;  /* 0x0000000406147981 */ /* 0x000ea8000c1e1b00 */
[----:B------:R-:W2:Y:S01]  /*0a30*/  LDG.E.64 R22, desc[UR4][R14.64] ;  /* 0x000000040e167981 */ /* 0x000ea2000c1e1b00 */
[----:B------:R-:W-:-:S04]  /*0a40*/  LEA R16, P1, R0, R14, 0x3 ;  /* 0x0000000e00107211 */ /* 0x000fc800078218ff */
[----:B------:R-:W-:Y:S01]  /*0a50*/  LEA.HI.X R17, R0, R15, R3, 0x3, P1 ;  /* 0x0000000f00117211 */ /* 0x000fe200008f1c03 */
[----:B--2--5:R-:W-:-:S07]  /*0a60*/  DFMA R20, R20, R22, R18 ;  /* 0x000000161414722b */ /* 0x024fce0000000012 */
[----:B------:R3:W-:Y:S04]  /*0a70*/  STG.E.64 desc[UR4][R8.64], R20 ;  /* 0x0000001408007986 */ /* 0x0007e8000c101b04 */
[----:B------:R-:W2:Y:S04]  /*0a80*/  LDG.E.64 R18, desc[UR4][R6.64+0x8] ;  /* 0x0000080406127981 */ /* 0x000ea8000c1e1b00 */
[----:B------:R-:W2:Y:S01]  /*0a90*/  LDG.E.64 R16, desc[UR4][R16.64] ;  /* 0x0000000410107981 */ /* 0x000ea2000c1e1b00 */
[----:B------:R-:W-:-:S05]  /*0aa0*/  IADD3 R4, P1, PT, R4, 0x2, RZ ;  /* 0x0000000204047810 */ /* 0x000fca0007f3e0ff */
[----:B------:R-:W-:Y:S01]  /*0ab0*/  IMAD.X R5, RZ, RZ, R5, P1 ;  /* 0x000000ffff057224 */ /* 0x000fe200008e0605 */
[----:B--2---:R-:W-:-:S07]  /*0ac0*/  DFMA R18, R18, R16, R20 ;  /* 0x000000101212722b */ /* 0x004fce0000000014 */
[----:B------:R3:W-:Y:S04]  /*0ad0*/  STG.E.64 desc[UR4][R8.64], R18 ;  /* 0x0000001208007986 */ /* 0x0007e8000c101b04 */
.L_x_3:
[----:B------:R-:W-:Y:S05]  /*0ae0*/  @P0 EXIT ;  /* 0x000000000000094d */ /* 0x000fea0003800000 */
[----:B------:R-:W4:Y:S01]  /*0af0*/  LDCU.128 UR8, c[0x0][0x380] ;  /* 0x00007000ff0877ac */ /* 0x000f220008000c00 */
[C---:B------:R-:W-:Y:S01]  /*0b00*/  IADD3 R7, P0, PT, R4.reuse, R10, RZ ;  /* 0x0000000a04077210 */ /* 0x040fe20007f1e0ff */
[----:B------:R-:W-:Y:S02]  /*0b10*/  IMAD R6, R5, R0, RZ ;  /* 0x0000000005067224 */ /* 0x000fe400078e02ff */
[----:B------:R-:W-:Y:S02]  /*0b20*/  IMAD.MOV.U32 R10, RZ, RZ, R12 ;  /* 0x000000ffff0a7224 */ /* 0x000fe400078e000c */
[----:B------:R-:W-:Y:S02]  /*0b30*/  IMAD.MOV.U32 R11, RZ, RZ, RZ ;  /* 0x000000ffff0b7224 */ /* 0x000fe400078e00ff */
[----:B------:R-:W-:Y:S02]  /*0b40*/  IMAD R3, R3, R4, R6 ;  /* 0x0000000403037224 */ /* 0x000fe400078e0206 */
[----:B------:R-:W-:-:S04]  /*0b50*/  IMAD.WIDE.U32 R10, R4, R0, R10 ;  /* 0x00000000040a7225 */ /* 0x000fc800078e000a */
[----:B------:R-:W-:Y:S02]  /*0b60*/  IMAD.IADD R3, R11, 0x1, R3 ;  /* 0x000000010b037824 */ /* 0x000fe400078e0203 */
[----:B------:R-:W-:Y:S01]  /*0b70*/  IMAD.X R2, R5, 0x1, R2, P0 ;  /* 0x0000000105027824 */ /* 0x000fe200000e0602 */
[C---:B----4-:R-:W-:Y:S02]  /*0b80*/  LEA R4, P1, R10.reuse, UR10, 0x3 ;  /* 0x0000000a0a047c11 */ /* 0x050fe4000f8218ff */
[C---:B------:R-:W-:Y:S02]  /*0b90*/  LEA R6, P0, R7.reuse, UR8, 0x3 ;  /* 0x0000000807067c11 */ /* 0x040fe4000f8018ff */
[----:B------:R-:W-:Y:S02]  /*0ba0*/  LEA.HI.X R5, R10, UR11, R3, 0x3, P1 ;  /* 0x0000000b0a057c11 */ /* 0x000fe400088f1c03 */
[----:B------:R-:W-:-:S04]  /*0bb0*/  LEA.HI.X R7, R7, UR9, R2, 0x3, P0 ;  /* 0x0000000907077c11 */ /* 0x000fc800080f1c02 */
[----:B------:R-:W4:Y:S04]  /*0bc0*/  LDG.E.64 R4, desc[UR4][R4.64] ;  /* 0x0000000404047981 */ /* 0x000f28000c1e1b00 */
[----:B------:R-:W4:Y:S02]  /*0bd0*/  LDG.E.64 R2, desc[UR4][R6.64] ;  /* 0x0000000406027981 */ /* 0x000f24000c1e1b00 */
[----:B----45:R-:W-:-:S07]  /*0be0*/  DFMA R2, R2, R4, R18 ;  /* 0x000000040202722b */ /* 0x030fce0000000012 */
[----:B------:R-:W-:Y:S01]  /*0bf0*/  STG.E.64 desc[UR4][R8.64], R2 ;  /* 0x0000000208007986 */ /* 0x000fe2000c101b04 */
[----:B------:R-:W-:Y:S05]  /*0c00*/  EXIT ;  /* 0x000000000000794d */ /* 0x000fea0003800000 */
.L_x_4:
[----:B------:R-:W-:-:S00]  /*0c10*/  BRA `(.L_x_4) ;  /* 0xfffffffc00fc7947 */ /* 0x000fc0000383ffff */
[----:B------:R-:W-:-:S00]  /*0c20*/  NOP ;  /* 0x0000000000007918 */ /* 0x000fc00000000000 */
        /* <DEDUP_REMOVED lines=13> */
.L_x_5:


//--------------------- .nv.shared.reserved.0     --------------------------
	.section	.nv.shared.reserved.0,"aw",@nobits
	.weak		__nv_reservedSMEM_offset_0_alias
	.size		__nv_reservedSMEM_offset_0_alias, 0, 64
	.other		__nv_reservedSMEM_offset_0_alias,@"STO_CUDA_RESERVED_SHARED STV_DEFAULT"
__nv_reservedSMEM_offset_0_alias:
	.zero		0
	.zero		64


//--------------------- .nv.constant0._Z5dgemmPdS_S_i --------------------------
	.section	.nv.constant0._Z5dgemmPdS_S_i,"a",@progbits
	.sectionflags	@""
	.align	4
.nv.constant0._Z5dgemmPdS_S_i:
	.zero		924


//--------------------- SYMBOLS --------------------------

	.type		.nv.reservedSmem.offset0,@object
	.size		.nv.reservedSmem.offset0,0x4
